//
// Generated by NVIDIA NVVM Compiler
//
// Compiler Build ID: CL-36424714
// Cuda compilation tools, release 13.0, V13.0.88
// Based on NVVM 20.0.0
//

.version 9.0
.target sm_100
.address_size 64

	// .globl	_Z10sum_kernelPdS_i
// _ZZ10sum_kernelPdS_iE11shared_data has been demoted

.visible .entry _Z10sum_kernelPdS_i(
	.param .u64 .ptr .align 1 _Z10sum_kernelPdS_i_param_0,
	.param .u64 .ptr .align 1 _Z10sum_kernelPdS_i_param_1,
	.param .u32 _Z10sum_kernelPdS_i_param_2
)
{
	.reg .pred 	%p<6>;
	.reg .b32 	%r<14>;
	.reg .b64 	%rd<7>;
	.reg .b64 	%fd<10>;
	// demoted variable
	.shared .align 8 .b8 _ZZ10sum_kernelPdS_iE11shared_data[2048];
	ld.param.u64 	%rd1, [_Z10sum_kernelPdS_i_param_0];
	ld.param.u64 	%rd2, [_Z10sum_kernelPdS_i_param_1];
	ld.param.u32 	%r7, [_Z10sum_kernelPdS_i_param_2];
	mov.u32 	%r1, %tid.x;
	mov.u32 	%r8, %ctaid.x;
	mov.u32 	%r13, %ntid.x;
	mad.lo.s32 	%r3, %r8, %r13, %r1;
	setp.ge.s32 	%p1, %r3, %r7;
	mov.f64 	%fd9, 0d0000000000000000;
	@%p1 bra 	$L__BB0_2;
	cvta.to.global.u64 	%rd3, %rd1;
	mul.wide.s32 	%rd4, %r3, 8;
	add.s64 	%rd5, %rd3, %rd4;
	ld.global.f64 	%fd9, [%rd5];
$L__BB0_2:
	shl.b32 	%r9, %r1, 3;
	mov.u32 	%r10, _ZZ10sum_kernelPdS_iE11shared_data;
	add.s32 	%r4, %r10, %r9;
	st.shared.f64 	[%r4], %fd9;
	bar.sync 	0;
	setp.lt.u32 	%p2, %r13, 2;
	@%p2 bra 	$L__BB0_6;
$L__BB0_3:
	shr.u32 	%r6, %r13, 1;
	setp.ge.u32 	%p3, %r1, %r6;
	@%p3 bra 	$L__BB0_5;
	shl.b32 	%r11, %r6, 3;
	add.s32 	%r12, %r4, %r11;
	ld.shared.f64 	%fd4, [%r12];
	ld.shared.f64 	%fd5, [%r4];
	add.f64 	%fd6, %fd4, %fd5;
	st.shared.f64 	[%r4], %fd6;
$L__BB0_5:
	bar.sync 	0;
	setp.gt.u32 	%p4, %r13, 3;
	mov.u32 	%r13, %r6;
	@%p4 bra 	$L__BB0_3;
$L__BB0_6:
	setp.ne.s32 	%p5, %r1, 0;
	@%p5 bra 	$L__BB0_8;
	ld.shared.f64 	%fd7, [_ZZ10sum_kernelPdS_iE11shared_data];
	cvta.to.global.u64 	%rd6, %rd2;
	atom.global.add.f64 	%fd8, [%rd6], %fd7;
$L__BB0_8:
	ret;

}


// ===== COMPILED SASS (sm_100) =====

	.target	sm_100

	.elftype	@"ET_EXEC"


//--------------------- .note.nv.tkinfo           --------------------------
	.section	.note.nv.tkinfo,"",@"SHT_NOTE"
	.sectionflags	@"SHF_NOTE_NV_TKINFO"
	.tkinfo
        /*0018*/ 	.word	0x00000002
        /*0030*/ 	.string	""
        /*0030*/ 	.string	"ptxas"
        /*0030*/ 	.string	"Cuda compilation tools, release 13.0, V13.0.88"
        /*0030*/ 	.string	"Build cuda_13.0.r13.0/compiler.36424714_0"
        /*0030*/ 	.string	"-arch sm_100 -m 64 "



//--------------------- .note.nv.cuinfo           --------------------------
	.section	.note.nv.cuinfo,"",@"SHT_NOTE"
	.sectionflags	@"SHF_NOTE_NV_CUINFO"
        /*0018*/ 	.short	0x0002
        /*001a*/ 	.short	0x0064
        /*001c*/ 	.short	0x0082
	.zero		2


//--------------------- .nv.info                  --------------------------
	.section	.nv.info,"",@"SHT_CUDA_INFO"
	.align	4


	//----- nvinfo : EIATTR_REGCOUNT
	.align		4
        /*0000*/ 	.byte	0x04, 0x2f
        /*0002*/ 	.short	(.L_1 - .L_0)
	.align		4
.L_0:
        /*0004*/ 	.word	index@(_Z10sum_kernelPdS_i)
        /*0008*/ 	.word	0x0000000c


	//----- nvinfo : EIATTR_FRAME_SIZE
	.align		4
.L_1:
        /*000c*/ 	.byte	0x04, 0x11
        /*000e*/ 	.short	(.L_3 - .L_2)
	.align		4
.L_2:
        /*0010*/ 	.word	index@(_Z10sum_kernelPdS_i)
        /*0014*/ 	.word	0x00000000


	//----- nvinfo : EIATTR_MIN_STACK_SIZE
	.align		4
.L_3:
        /*0018*/ 	.byte	0x04, 0x12
        /*001a*/ 	.short	(.L_5 - .L_4)
	.align		4
.L_4:
        /*001c*/ 	.word	index@(_Z10sum_kernelPdS_i)
        /*0020*/ 	.word	0x00000000
.L_5:


//--------------------- .nv.compat                --------------------------
	.section	.nv.compat,"",@"SHT_CUDA_COMPAT_INFO"
	.align	4
        /*0000*/ 	.byte	0x02, 0x09, 0x00, 0x00, 0x02, 0x02, 0x01, 0x00, 0x02, 0x05, 0x05, 0x00, 0x03, 0x07, 0x01, 0x01
        /*0010*/ 	.byte	0x02, 0x03, 0x00, 0x00, 0x02, 0x06, 0x01, 0x00, 0x04, 0x0b, 0x08, 0x00, 0x01, 0x00, 0x00, 0x00
        /*0020*/ 	.byte	0x00, 0x00, 0x00, 0x00


//--------------------- .nv.info._Z10sum_kernelPdS_i --------------------------
	.section	.nv.info._Z10sum_kernelPdS_i,"",@"SHT_CUDA_INFO"
	.sectionflags	@""
	.align	4


	//----- nvinfo : EIATTR_CUDA_API_VERSION
	.align		4
        /*0000*/ 	.byte	0x04, 0x37
        /*0002*/ 	.short	(.L_7 - .L_6)
.L_6:
        /*0004*/ 	.word	0x00000082


	//----- nvinfo : EIATTR_KPARAM_INFO
	.align		4
.L_7:
        /*0008*/ 	.byte	0x04, 0x17
        /*000a*/ 	.short	(.L_9 - .L_8)
.L_8:
        /*000c*/ 	.word	0x00000000
        /*0010*/ 	.short	0x0002
        /*0012*/ 	.short	0x0010
        /*0014*/ 	.byte	0x00, 0xf0, 0x11, 0x00


	//----- nvinfo : EIATTR_KPARAM_INFO
	.align		4
.L_9:
        /*0018*/ 	.byte	0x04, 0x17
        /*001a*/ 	.short	(.L_11 - .L_10)
.L_10:
        /*001c*/ 	.word	0x00000000
        /*0020*/ 	.short	0x0001
        /*0022*/ 	.short	0x0008
        /*0024*/ 	.byte	0x00, 0xf5, 0x21, 0x00


	//----- nvinfo : EIATTR_KPARAM_INFO
	.align		4
.L_11:
        /*0028*/ 	.byte	0x04, 0x17
        /*002a*/ 	.short	(.L_13 - .L_12)
.L_12:
        /*002c*/ 	.word	0x00000000
        /*0030*/ 	.short	0x0000
        /*0032*/ 	.short	0x0000
        /*0034*/ 	.byte	0x00, 0xf5, 0x21, 0x00


	//----- nvinfo : EIATTR_SPARSE_MMA_MASK
	.align		4
.L_13:
        /*0038*/ 	.byte	0x03, 0x50
        /*003a*/ 	.short	0x0000


	//----- nvinfo : EIATTR_MAXREG_COUNT
	.align		4
        /*003c*/ 	.byte	0x03, 0x1b
        /*003e*/ 	.short	0x00ff


	//----- nvinfo : EIATTR_NUM_BARRIERS
	.align		4
        /*0040*/ 	.byte	0x02, 0x4c
        /*0042*/ 	.byte	0x01
	.zero		1


	//----- nvinfo : EIATTR_MERCURY_ISA_VERSION
	.align		4
        /*0044*/ 	.byte	0x03, 0x5f
        /*0046*/ 	.short	0x0101


	//----- nvinfo : EIATTR_VRC_CTA_INIT_COUNT
	.align		4
        /*0048*/ 	.byte	0x02, 0x4a
	.zero		1
	.zero		1


	//----- nvinfo : EIATTR_EXIT_INSTR_OFFSETS
	.align		4
        /*004c*/ 	.byte	0x04, 0x1c
        /*004e*/ 	.short	(.L_15 - .L_14)


	//   ....[0]....
.L_14:
        /*0050*/ 	.word	0x00000200


	//   ....[1]....
        /*0054*/ 	.word	0x00000270


	//----- nvinfo : EIATTR_CBANK_PARAM_SIZE
	.align		4
.L_15:
        /*0058*/ 	.byte	0x03, 0x19
        /*005a*/ 	.short	0x0014


	//----- nvinfo : EIATTR_PARAM_CBANK
	.align		4
        /*005c*/ 	.byte	0x04, 0x0a
        /*005e*/ 	.short	(.L_17 - .L_16)
	.align		4
.L_16:
        /*0060*/ 	.word	index@(.nv.constant0._Z10sum_kernelPdS_i)
        /*0064*/ 	.short	0x0380
        /*0066*/ 	.short	0x0014


	//----- nvinfo : EIATTR_SW_WAR
	.align		4
.L_17:
        /*0068*/ 	.byte	0x04, 0x36
        /*006a*/ 	.short	(.L_19 - .L_18)
.L_18:
        /*006c*/ 	.word	0x00000008
.L_19:


//--------------------- .nv.callgraph             --------------------------
	.section	.nv.callgraph,"",@"SHT_CUDA_CALLGRAPH"
	.align	4
	.sectionentsize	8
	.align		4
        /*0000*/ 	.word	0x00000000
	.align		4
        /*0004*/ 	.word	0xffffffff
	.align		4
        /*0008*/ 	.word	0x00000000
	.align		4
        /*000c*/ 	.word	0xfffffffe
	.align		4
        /*0010*/ 	.word	0x00000000
	.align		4
        /*0014*/ 	.word	0xfffffffd
	.align		4
        /*0018*/ 	.word	0x00000000
	.align		4
        /*001c*/ 	.word	0xfffffffc


//--------------------- .text._Z10sum_kernelPdS_i --------------------------
	.section	.text._Z10sum_kernelPdS_i,"ax",@progbits
	.align	128
        .global         _Z10sum_kernelPdS_i
        .type           _Z10sum_kernelPdS_i,@function
        .size           _Z10sum_kernelPdS_i,(.L_x_3 - _Z10sum_kernelPdS_i)
        .other          _Z10sum_kernelPdS_i,@"STO_CUDA_ENTRY STV_DEFAULT"
_Z10sum_kernelPdS_i:
.text._Z10sum_kernelPdS_i:
[----:B------:R-:W-:Y:S01]  /*0000*/  LDC R1, c[0x0][0x37c] ;  /* 0x0000df00ff017b82 */ /* 0x000fe20000000800 */
[----:B------:R-:W0:Y:S07]  /*0010*/  S2R R9, SR_TID.X ;  /* 0x0000000000097919 */ /* 0x000e2e0000002100 */
[----:B------:R-:W0:Y:S01]  /*0020*/  S2UR UR4, SR_CTAID.X ;  /* 0x00000000000479c3 */ /* 0x000e220000002500 */
[----:B------:R-:W1:Y:S01]  /*0030*/  LDCU UR5, c[0x0][0x390] ;  /* 0x00007200ff0577ac */ /* 0x000e620008000800 */
[----:B------:R-:W-:Y:S01]  /*0040*/  CS2R R2, SRZ ;  /* 0x0000000000027805 */ /* 0x000fe2000001ff00 */
[----:B------:R-:W2:Y:S05]  /*0050*/  LDCU.64 UR6, c[0x0][0x358] ;  /* 0x00006b00ff0677ac */ /* 0x000eaa0008000a00 */
[----:B------:R-:W0:Y:S02]  /*0060*/  LDC R0, c[0x0][0x360] ;  /* 0x0000d800ff007b82 */ /* 0x000e240000000800 */
[----:B0-----:R-:W-:-:S05]  /*0070*/  IMAD R7, R0, UR4, R9 ;  /* 0x0000000400077c24 */ /* 0x001fca000f8e0209 */
[----:B-1----:R-:W-:-:S13]  /*0080*/  ISETP.GE.AND P0, PT, R7, UR5, PT ;  /* 0x0000000507007c0c */ /* 0x002fda000bf06270 */
[----:B------:R-:W0:Y:S02]  /*0090*/  @!P0 LDC.64 R4, c[0x0][0x380] ;  /* 0x0000e000ff048b82 */ /* 0x000e240000000a00 */
[----:B0-----:R-:W-:-:S05]  /*00a0*/  @!P0 IMAD.WIDE R4, R7, 0x8, R4 ;  /* 0x0000000807048825 */ /* 0x001fca00078e0204 */
[----:B--2---:R-:W2:Y:S01]  /*00b0*/  @!P0 LDG.E.64 R2, desc[UR6][R4.64] ;  /* 0x0000000604028981 */ /* 0x004ea2000c1e1b00 */
[----:B------:R-:W0:Y:S01]  /*00c0*/  S2UR UR5, SR_CgaCtaId ;  /* 0x00000000000579c3 */ /* 0x000e220000008800 */
[----:B------:R-:W-:Y:S01]  /*00d0*/  UMOV UR4, 0x400 ;  /* 0x0000040000047882 */ /* 0x000fe20000000000 */
[----:B------:R-:W-:Y:S02]  /*00e0*/  ISETP.GE.U32.AND P1, PT, R0, 0x2, PT ;  /* 0x000000020000780c */ /* 0x000fe40003f26070 */
[----:B------:R-:W-:Y:S01]  /*00f0*/  ISETP.NE.AND P0, PT, R9, RZ, PT ;  /* 0x000000ff0900720c */ /* 0x000fe20003f05270 */
[----:B0-----:R-:W-:-:S06]  /*0100*/  ULEA UR4, UR5, UR4, 0x18 ;  /* 0x0000000405047291 */ /* 0x001fcc000f8ec0ff */
[----:B------:R-:W-:-:S05]  /*0110*/  LEA R7, R9, UR4, 0x3 ;  /* 0x0000000409077c11 */ /* 0x000fca000f8e18ff */
[----:B--2---:R0:W-:Y:S01]  /*0120*/  STS.64 [R7], R2 ;  /* 0x0000000207007388 */ /* 0x0041e20000000a00 */
[----:B------:R-:W-:Y:S06]  /*0130*/  BAR.SYNC.DEFER_BLOCKING 0x0 ;  /* 0x0000000000007b1d */ /* 0x000fec0000010000 */
[----:B------:R-:W-:Y:S05]  /*0140*/  @!P1 BRA `(.L_x_0) ;  /* 0x00000000002c9947 */ /* 0x000fea0003800000 */
.L_x_1:
[----:B------:R-:W-:-:S04]  /*0150*/  SHF.R.U32.HI R8, RZ, 0x1, R0 ;  /* 0x00000001ff087819 */ /* 0x000fc80000011600 */
[----:B------:R-:W-:-:S13]  /*0160*/  ISETP.GE.U32.AND P1, PT, R9, R8, PT ;  /* 0x000000080900720c */ /* 0x000fda0003f26070 */
[----:B------:R-:W-:Y:S01]  /*0170*/  @!P1 IMAD R6, R8, 0x8, R7 ;  /* 0x0000000808069824 */ /* 0x000fe200078e0207 */
[----:B------:R-:W-:Y:S04]  /*0180*/  @!P1 LDS.64 R4, [R7] ;  /* 0x0000000007049984 */ /* 0x000fe80000000a00 */
[----:B0-----:R-:W0:Y:S02]  /*0190*/  @!P1 LDS.64 R2, [R6] ;  /* 0x0000000006029984 */ /* 0x001e240000000a00 */
[----:B0-----:R-:W-:-:S07]  /*01a0*/  @!P1 DADD R2, R2, R4 ;  /* 0x0000000002029229 */ /* 0x001fce0000000004 */
[----:B------:R1:W-:Y:S01]  /*01b0*/  @!P1 STS.64 [R7], R2 ;  /* 0x0000000207009388 */ /* 0x0003e20000000a00 */
[----:B------:R-:W-:Y:S01]  /*01c0*/  BAR.SYNC.DEFER_BLOCKING 0x0 ;  /* 0x0000000000007b1d */ /* 0x000fe20000010000 */
[----:B------:R-:W-:Y:S01]  /*01d0*/  ISETP.GT.U32.AND P1, PT, R0, 0x3, PT ;  /* 0x000000030000780c */ /* 0x000fe20003f24070 */
[----:B------:R-:W-:-:S12]  /*01e0*/  IMAD.MOV.U32 R0, RZ, RZ, R8 ;  /* 0x000000ffff007224 */ /* 0x000fd800078e0008 */
[----:B-1----:R-:W-:Y:S05]  /*01f0*/  @P1 BRA `(.L_x_1) ;  /* 0xfffffffc00d41947 */ /* 0x002fea000383ffff */
.L_x_0:
[----:B------:R-:W-:Y:S05]  /*0200*/  @P0 EXIT ;  /* 0x000000000000094d */ /* 0x000fea0003800000 */
[----:B------:R-:W1:Y:S01]  /*0210*/  S2UR UR5, SR_CgaCtaId ;  /* 0x00000000000579c3 */ /* 0x000e620000008800 */
[----:B------:R-:W-:-:S07]  /*0220*/  UMOV UR4, 0x400 ;  /* 0x0000040000047882 */ /* 0x000fce0000000000 */
[----:B------:R-:W2:Y:S01]  /*0230*/  LDC.64 R4, c[0x0][0x388] ;  /* 0x0000e200ff047b82 */ /* 0x000ea20000000a00 */
[----:B-1----:R-:W-:-:S09]  /*0240*/  ULEA UR4, UR5, UR4, 0x18 ;  /* 0x0000000405047291 */ /* 0x002fd2000f8ec0ff */
[----:B0-----:R-:W2:Y:S04]  /*0250*/  LDS.64 R2, [UR4] ;  /* 0x00000004ff027984 */ /* 0x001ea80008000a00 */
[----:B--2---:R-:W-:Y:S01]  /*0260*/  REDG.E.ADD.F64.RN.STRONG.GPU desc[UR6][R4.64], R2 ;  /* 0x00000002040079a6 */ /* 0x004fe2000c12ff06 */
[----:B------:R-:W-:Y:S05]  /*0270*/  EXIT ;  /* 0x000000000000794d */ /* 0x000fea0003800000 */
.L_x_2:
[----:B------:R-:W-:-:S00]  /*0280*/  BRA `(.L_x_2) ;  /* 0xfffffffc00fc7947 */ /* 0x000fc0000383ffff */
[----:B------:R-:W-:-:S00]  /*0290*/  NOP ;  /* 0x0000000000007918 */ /* 0x000fc00000000000 */
        /* <DEDUP_REMOVED lines=14> */
.L_x_3:


//--------------------- .nv.shared._Z10sum_kernelPdS_i --------------------------
	.section	.nv.shared._Z10sum_kernelPdS_i,"aw",@nobits
	.sectionflags	@""
	.align	8
.nv.shared._Z10sum_kernelPdS_i:
	.zero		3072


//--------------------- .nv.shared.reserved.0     --------------------------
	.section	.nv.shared.reserved.0,"aw",@nobits
	.weak		__nv_reservedSMEM_offset_0_alias
	.size		__nv_reservedSMEM_offset_0_alias, 0, 64
	.other		__nv_reservedSMEM_offset_0_alias,@"STO_CUDA_RESERVED_SHARED STV_DEFAULT"
__nv_reservedSMEM_offset_0_alias:
	.zero		0
	.zero		64


//--------------------- .nv.constant0._Z10sum_kernelPdS_i --------------------------
	.section	.nv.constant0._Z10sum_kernelPdS_i,"a",@progbits
	.sectionflags	@""
	.align	4
.nv.constant0._Z10sum_kernelPdS_i:
	.zero		916


//--------------------- SYMBOLS --------------------------

	.type		.nv.reservedSmem.offset0,@object
	.size		.nv.reservedSmem.offset0,0x4
	.type		.nv.reservedSmem.cap,@object
	.size		.nv.reservedSmem.cap,0x4
